//
// Generated by NVIDIA NVVM Compiler
//
// Compiler Build ID: CL-36424714
// Cuda compilation tools, release 13.0, V13.0.88
// Based on NVVM 20.0.0
//

.version 9.0
.target sm_100
.address_size 64

	// .globl	_Z8helloGPUv
.extern .func  (.param .b32 func_retval0) vprintf
(
	.param .b64 vprintf_param_0,
	.param .b64 vprintf_param_1
)
;
.global .align 1 .b8 $str[27] = {72, 101, 108, 108, 111, 32, 102, 114, 111, 109, 32, 71, 80, 85, 32, 116, 104, 114, 101, 97, 100, 32, 37, 100, 33, 10};

.visible .entry _Z8helloGPUv()
{
	.local .align 8 .b8 	__local_depot0[8];
	.reg .b64 	%SP;
	.reg .b64 	%SPL;
	.reg .b32 	%r<4>;
	.reg .b64 	%rd<5>;

	mov.u64 	%SPL, __local_depot0;
	cvta.local.u64 	%SP, %SPL;
	add.u64 	%rd1, %SP, 0;
	add.u64 	%rd2, %SPL, 0;
	mov.u32 	%r1, %tid.x;
	st.local.u32 	[%rd2], %r1;
	mov.u64 	%rd3, $str;
	cvta.global.u64 	%rd4, %rd3;
	{ // callseq 0, 0
	.param .b64 param0;
	st.param.b64 	[param0], %rd4;
	.param .b64 param1;
	st.param.b64 	[param1], %rd1;
	.param .b32 retval0;
	call.uni (retval0), 
	vprintf, 
	(
	param0, 
	param1
	);
	ld.param.b32 	%r2, [retval0];
	} // callseq 0
	ret;

}


// ===== COMPILED SASS (sm_100) =====

	.target	sm_100

	.elftype	@"ET_EXEC"


//--------------------- .note.nv.tkinfo           --------------------------
	.section	.note.nv.tkinfo,"",@"SHT_NOTE"
	.sectionflags	@"SHF_NOTE_NV_TKINFO"
	.tkinfo
        /*0018*/ 	.word	0x00000002
        /*0030*/ 	.string	""
        /*0030*/ 	.string	"ptxas"
        /*0030*/ 	.string	"Cuda compilation tools, release 13.0, V13.0.88"
        /*0030*/ 	.string	"Build cuda_13.0.r13.0/compiler.36424714_0"
        /*0030*/ 	.string	"-arch sm_100 -m 64 "



//--------------------- .note.nv.cuinfo           --------------------------
	.section	.note.nv.cuinfo,"",@"SHT_NOTE"
	.sectionflags	@"SHF_NOTE_NV_CUINFO"
        /*0018*/ 	.short	0x0002
        /*001a*/ 	.short	0x0064
        /*001c*/ 	.short	0x0082
	.zero		2


//--------------------- .nv.info                  --------------------------
	.section	.nv.info,"",@"SHT_CUDA_INFO"
	.align	4


	//----- nvinfo : EIATTR_REGCOUNT
	.align		4
        /*0000*/ 	.byte	0x04, 0x2f
        /*0002*/ 	.short	(.L_2 - .L_1)
	.align		4
.L_1:
        /*0004*/ 	.word	index@(_Z8helloGPUv)
        /*0008*/ 	.word	0x00000018


	//----- nvinfo : EIATTR_FRAME_SIZE
	.align		4
.L_2:
        /*000c*/ 	.byte	0x04, 0x11
        /*000e*/ 	.short	(.L_4 - .L_3)
	.align		4
.L_3:
        /*0010*/ 	.word	index@(_Z8helloGPUv)
        /*0014*/ 	.word	0x00000008


	//----- nvinfo : EIATTR_MIN_STACK_SIZE
	.align		4
.L_4:
        /*0018*/ 	.byte	0x04, 0x12
        /*001a*/ 	.short	(.L_6 - .L_5)
	.align		4
.L_5:
        /*001c*/ 	.word	index@(_Z8helloGPUv)
        /*0020*/ 	.word	0x00000008
.L_6:


//--------------------- .nv.compat                --------------------------
	.section	.nv.compat,"",@"SHT_CUDA_COMPAT_INFO"
	.align	4
        /*0000*/ 	.byte	0x02, 0x09, 0x00, 0x00, 0x02, 0x02, 0x01, 0x00, 0x02, 0x05, 0x05, 0x00, 0x03, 0x07, 0x01, 0x01
        /*0010*/ 	.byte	0x02, 0x03, 0x00, 0x00, 0x02, 0x06, 0x01, 0x00, 0x04, 0x0b, 0x08, 0x00, 0x09, 0x00, 0x00, 0x00
        /*0020*/ 	.byte	0x00, 0x00, 0x00, 0x00


//--------------------- .nv.info._Z8helloGPUv     --------------------------
	.section	.nv.info._Z8helloGPUv,"",@"SHT_CUDA_INFO"
	.sectionflags	@""
	.align	4


	//----- nvinfo : EIATTR_CUDA_API_VERSION
	.align		4
        /*0000*/ 	.byte	0x04, 0x37
        /*0002*/ 	.short	(.L_8 - .L_7)
.L_7:
        /*0004*/ 	.word	0x00000082


	//----- nvinfo : EIATTR_SPARSE_MMA_MASK
	.align		4
.L_8:
        /*0008*/ 	.byte	0x03, 0x50
        /*000a*/ 	.short	0x0000


	//----- nvinfo : EIATTR_MAXREG_COUNT
	.align		4
        /*000c*/ 	.byte	0x03, 0x1b
        /*000e*/ 	.short	0x00ff


	//----- nvinfo : EIATTR_EXTERNS
	.align		4
        /*0010*/ 	.byte	0x04, 0x0f
        /*0012*/ 	.short	(.L_10 - .L_9)


	//   ....[0]....
	.align		4
.L_9:
        /*0014*/ 	.word	index@(vprintf)


	//----- nvinfo : EIATTR_MERCURY_ISA_VERSION
	.align		4
.L_10:
        /*0018*/ 	.byte	0x03, 0x5f
        /*001a*/ 	.short	0x0101


	//----- nvinfo : EIATTR_VRC_CTA_INIT_COUNT
	.align		4
        /*001c*/ 	.byte	0x02, 0x4a
	.zero		1
	.zero		1


	//----- nvinfo : EIATTR_SYSCALL_OFFSETS
	.align		4
        /*0020*/ 	.byte	0x04, 0x46
        /*0022*/ 	.short	(.L_12 - .L_11)


	//   ....[0]....
.L_11:
        /*0024*/ 	.word	0x000000e0


	//----- nvinfo : EIATTR_EXIT_INSTR_OFFSETS
	.align		4
.L_12:
        /*0028*/ 	.byte	0x04, 0x1c
        /*002a*/ 	.short	(.L_14 - .L_13)


	//   ....[0]....
.L_13:
        /*002c*/ 	.word	0x000000f0


	//----- nvinfo : EIATTR_SW_WAR
	.align		4
.L_14:
        /*0030*/ 	.byte	0x04, 0x36
        /*0032*/ 	.short	(.L_16 - .L_15)
.L_15:
        /*0034*/ 	.word	0x00000008
.L_16:


//--------------------- .nv.callgraph             --------------------------
	.section	.nv.callgraph,"",@"SHT_CUDA_CALLGRAPH"
	.align	4
	.sectionentsize	8
	.align		4
        /*0000*/ 	.word	0x00000000
	.align		4
        /*0004*/ 	.word	0xffffffff
	.align		4
        /*0008*/ 	.word	index@(_Z8helloGPUv)
	.align		4
        /*000c*/ 	.word	index@(vprintf)
	.align		4
        /*0010*/ 	.word	0x00000000
	.align		4
        /*0014*/ 	.word	0xfffffffe
	.align		4
        /*0018*/ 	.word	0x00000000
	.align		4
        /*001c*/ 	.word	0xfffffffd
	.align		4
        /*0020*/ 	.word	0x00000000
	.align		4
        /*0024*/ 	.word	0xfffffffc


//--------------------- .nv.constant4             --------------------------
	.section	.nv.constant4,"a",@progbits
	.align	8
	.align		8
.nv.constant4:
        /*0000*/ 	.dword	vprintf
	.align		8
        /*0008*/ 	.dword	$str


//--------------------- .text._Z8helloGPUv        --------------------------
	.section	.text._Z8helloGPUv,"ax",@progbits
	.align	128
        .global         _Z8helloGPUv
        .type           _Z8helloGPUv,@function
        .size           _Z8helloGPUv,(.L_x_2 - _Z8helloGPUv)
        .other          _Z8helloGPUv,@"STO_CUDA_ENTRY STV_DEFAULT"
_Z8helloGPUv:
.text._Z8helloGPUv:
[----:B------:R-:W0:Y:S01]  /*0000*/  LDC R1, c[0x0][0x37c] ;  /* 0x0000df00ff017b82 */ /* 0x000e220000000800 */
[----:B------:R-:W1:Y:S01]  /*0010*/  S2R R8, SR_TID.X ;  /* 0x0000000000087919 */ /* 0x000e620000002100 */
[----:B0-----:R-:W-:Y:S01]  /*0020*/  VIADD R1, R1, 0xfffffff8 ;  /* 0xfffffff801017836 */ /* 0x001fe20000000000 */
[----:B------:R-:W-:Y:S01]  /*0030*/  MOV R0, 0x0 ;  /* 0x0000000000007802 */ /* 0x000fe20000000f00 */
[----:B------:R-:W0:Y:S04]  /*0040*/  LDCU UR4, c[0x0][0x2f8] ;  /* 0x00005f00ff0477ac */ /* 0x000e280008000800 */
[----:B------:R2:W3:Y:S01]  /*0050*/  LDC.64 R2, c[0x4][R0] ;  /* 0x0100000000027b82 */ /* 0x0004e20000000a00 */
[----:B------:R-:W4:Y:S01]  /*0060*/  LDCU.64 UR6, c[0x4][0x8] ;  /* 0x01000100ff0677ac */ /* 0x000f220008000a00 */
[----:B------:R-:W5:Y:S01]  /*0070*/  LDCU UR5, c[0x0][0x2fc] ;  /* 0x00005f80ff0577ac */ /* 0x000f620008000800 */
[----:B0-----:R-:W-:Y:S01]  /*0080*/  IADD3 R6, P0, PT, R1, UR4, RZ ;  /* 0x0000000401067c10 */ /* 0x001fe2000ff1e0ff */
[----:B----4-:R-:W-:Y:S01]  /*0090*/  IMAD.U32 R4, RZ, RZ, UR6 ;  /* 0x00000006ff047e24 */ /* 0x010fe2000f8e00ff */
[----:B------:R-:W-:-:S03]  /*00a0*/  MOV R5, UR7 ;  /* 0x0000000700057c02 */ /* 0x000fc60008000f00 */
[----:B-----5:R-:W-:Y:S01]  /*00b0*/  IMAD.X R7, RZ, RZ, UR5, P0 ;  /* 0x00000005ff077e24 */ /* 0x020fe200080e06ff */
[----:B-1----:R2:W-:Y:S07]  /*00c0*/  STL [R1], R8 ;  /* 0x0000000801007387 */ /* 0x0025ee0000100800 */
[----:B------:R-:W-:-:S07]  /*00d0*/  LEPC R20, `(.L_x_0) ;  /* 0x000000001014794e */ /* 0x000fce0000000000 */
[----:B--23--:R-:W-:Y:S05]  /*00e0*/  CALL.ABS.NOINC R2 ;  /* 0x0000000002007343 */ /* 0x00cfea0003c00000 */
.L_x_0:
[----:B------:R-:W-:Y:S05]  /*00f0*/  EXIT ;  /* 0x000000000000794d */ /* 0x000fea0003800000 */
.L_x_1:
[----:B------:R-:W-:-:S00]  /*0100*/  BRA `(.L_x_1) ;  /* 0xfffffffc00fc7947 */ /* 0x000fc0000383ffff */
[----:B------:R-:W-:-:S00]  /*0110*/  NOP ;  /* 0x0000000000007918 */ /* 0x000fc00000000000 */
        /* <DEDUP_REMOVED lines=14> */
.L_x_2:


//--------------------- .nv.global.init           --------------------------
	.section	.nv.global.init,"aw",@progbits
.nv.global.init:
	.type		$str,@object
	.size		$str,(.L_0 - $str)
$str:
        /*0000*/ 	.byte	0x48, 0x65, 0x6c, 0x6c, 0x6f, 0x20, 0x66, 0x72, 0x6f, 0x6d, 0x20, 0x47, 0x50, 0x55, 0x20, 0x74
        /*0010*/ 	.byte	0x68, 0x72, 0x65, 0x61, 0x64, 0x20, 0x25, 0x64, 0x21, 0x0a, 0x00
.L_0:


//--------------------- .nv.shared.reserved.0     --------------------------
	.section	.nv.shared.reserved.0,"aw",@nobits
	.weak		__nv_reservedSMEM_offset_0_alias
	.size		__nv_reservedSMEM_offset_0_alias, 0, 64
	.other		__nv_reservedSMEM_offset_0_alias,@"STO_CUDA_RESERVED_SHARED STV_DEFAULT"
__nv_reservedSMEM_offset_0_alias:
	.zero		0
	.zero		64


//--------------------- .nv.constant0._Z8helloGPUv --------------------------
	.section	.nv.constant0._Z8helloGPUv,"a",@progbits
	.sectionflags	@""
	.align	4
.nv.constant0._Z8helloGPUv:
	.zero		896


//--------------------- SYMBOLS --------------------------

	.type		.nv.reservedSmem.offset0,@object
	.size		.nv.reservedSmem.offset0,0x4
	.type		vprintf,@function
